//
// Generated by NVIDIA NVVM Compiler
//
// Compiler Build ID: CL-36424714
// Cuda compilation tools, release 13.0, V13.0.88
// Based on NVVM 20.0.0
//

.version 9.0
.target sm_100
.address_size 64

	// .globl	_Z4test13__nv_bfloat16

.visible .entry _Z4test13__nv_bfloat16(
	.param .align 2 .b8 _Z4test13__nv_bfloat16_param_0[2]
)
{


	ret;

}


// ===== COMPILED SASS (sm_100) =====

	.target	sm_100

	.elftype	@"ET_EXEC"


//--------------------- .note.nv.tkinfo           --------------------------
	.section	.note.nv.tkinfo,"",@"SHT_NOTE"
	.sectionflags	@"SHF_NOTE_NV_TKINFO"
	.tkinfo
        /*0018*/ 	.word	0x00000002
        /*0030*/ 	.string	""
        /*0030*/ 	.string	"ptxas"
        /*0030*/ 	.string	"Cuda compilation tools, release 13.0, V13.0.88"
        /*0030*/ 	.string	"Build cuda_13.0.r13.0/compiler.36424714_0"
        /*0030*/ 	.string	"-arch sm_100 -m 64 "



//--------------------- .note.nv.cuinfo           --------------------------
	.section	.note.nv.cuinfo,"",@"SHT_NOTE"
	.sectionflags	@"SHF_NOTE_NV_CUINFO"
        /*0018*/ 	.short	0x0002
        /*001a*/ 	.short	0x0064
        /*001c*/ 	.short	0x0082
	.zero		2


//--------------------- .nv.info                  --------------------------
	.section	.nv.info,"",@"SHT_CUDA_INFO"
	.align	4


	//----- nvinfo : EIATTR_REGCOUNT
	.align		4
        /*0000*/ 	.byte	0x04, 0x2f
        /*0002*/ 	.short	(.L_1 - .L_0)
	.align		4
.L_0:
        /*0004*/ 	.word	index@(_Z4test13__nv_bfloat16)
        /*0008*/ 	.word	0x00000004


	//----- nvinfo : EIATTR_FRAME_SIZE
	.align		4
.L_1:
        /*000c*/ 	.byte	0x04, 0x11
        /*000e*/ 	.short	(.L_3 - .L_2)
	.align		4
.L_2:
        /*0010*/ 	.word	index@(_Z4test13__nv_bfloat16)
        /*0014*/ 	.word	0x00000000


	//----- nvinfo : EIATTR_MIN_STACK_SIZE
	.align		4
.L_3:
        /*0018*/ 	.byte	0x04, 0x12
        /*001a*/ 	.short	(.L_5 - .L_4)
	.align		4
.L_4:
        /*001c*/ 	.word	index@(_Z4test13__nv_bfloat16)
        /*0020*/ 	.word	0x00000000
.L_5:


//--------------------- .nv.compat                --------------------------
	.section	.nv.compat,"",@"SHT_CUDA_COMPAT_INFO"
	.align	4
        /*0000*/ 	.byte	0x02, 0x09, 0x00, 0x00, 0x02, 0x02, 0x01, 0x00, 0x02, 0x05, 0x05, 0x00, 0x03, 0x07, 0x01, 0x01
        /*0010*/ 	.byte	0x02, 0x03, 0x00, 0x00, 0x02, 0x06, 0x01, 0x00, 0x04, 0x0b, 0x08, 0x00, 0x09, 0x00, 0x00, 0x00
        /*0020*/ 	.byte	0x00, 0x00, 0x00, 0x00


//--------------------- .nv.info._Z4test13__nv_bfloat16 --------------------------
	.section	.nv.info._Z4test13__nv_bfloat16,"",@"SHT_CUDA_INFO"
	.sectionflags	@""
	.align	4


	//----- nvinfo : EIATTR_CUDA_API_VERSION
	.align		4
        /*0000*/ 	.byte	0x04, 0x37
        /*0002*/ 	.short	(.L_7 - .L_6)
.L_6:
        /*0004*/ 	.word	0x00000082


	//----- nvinfo : EIATTR_KPARAM_INFO
	.align		4
.L_7:
        /*0008*/ 	.byte	0x04, 0x17
        /*000a*/ 	.short	(.L_9 - .L_8)
.L_8:
        /*000c*/ 	.word	0x00000000
        /*0010*/ 	.short	0x0000
        /*0012*/ 	.short	0x0000
        /*0014*/ 	.byte	0x00, 0xf0, 0x09, 0x00


	//----- nvinfo : EIATTR_SPARSE_MMA_MASK
	.align		4
.L_9:
        /*0018*/ 	.byte	0x03, 0x50
        /*001a*/ 	.short	0x0000


	//----- nvinfo : EIATTR_MAXREG_COUNT
	.align		4
        /*001c*/ 	.byte	0x03, 0x1b
        /*001e*/ 	.short	0x00ff


	//----- nvinfo : EIATTR_MERCURY_ISA_VERSION
	.align		4
        /*0020*/ 	.byte	0x03, 0x5f
        /*0022*/ 	.short	0x0101


	//----- nvinfo : EIATTR_VRC_CTA_INIT_COUNT
	.align		4
        /*0024*/ 	.byte	0x02, 0x4a
	.zero		1
	.zero		1


	//----- nvinfo : EIATTR_EXIT_INSTR_OFFSETS
	.align		4
        /*0028*/ 	.byte	0x04, 0x1c
        /*002a*/ 	.short	(.L_11 - .L_10)


	//   ....[0]....
.L_10:
        /*002c*/ 	.word	0x00000010


	//----- nvinfo : EIATTR_CBANK_PARAM_SIZE
	.align		4
.L_11:
        /*0030*/ 	.byte	0x03, 0x19
        /*0032*/ 	.short	0x0002


	//----- nvinfo : EIATTR_PARAM_CBANK
	.align		4
        /*0034*/ 	.byte	0x04, 0x0a
        /*0036*/ 	.short	(.L_13 - .L_12)
	.align		4
.L_12:
        /*0038*/ 	.word	index@(.nv.constant0._Z4test13__nv_bfloat16)
        /*003c*/ 	.short	0x0380
        /*003e*/ 	.short	0x0002


	//----- nvinfo : EIATTR_SW_WAR
	.align		4
.L_13:
        /*0040*/ 	.byte	0x04, 0x36
        /*0042*/ 	.short	(.L_15 - .L_14)
.L_14:
        /*0044*/ 	.word	0x00000008
.L_15:


//--------------------- .nv.callgraph             --------------------------
	.section	.nv.callgraph,"",@"SHT_CUDA_CALLGRAPH"
	.align	4
	.sectionentsize	8
	.align		4
        /*0000*/ 	.word	0x00000000
	.align		4
        /*0004*/ 	.word	0xffffffff
	.align		4
        /*0008*/ 	.word	0x00000000
	.align		4
        /*000c*/ 	.word	0xfffffffe
	.align		4
        /*0010*/ 	.word	0x00000000
	.align		4
        /*0014*/ 	.word	0xfffffffd
	.align		4
        /*0018*/ 	.word	0x00000000
	.align		4
        /*001c*/ 	.word	0xfffffffc


//--------------------- .text._Z4test13__nv_bfloat16 --------------------------
	.section	.text._Z4test13__nv_bfloat16,"ax",@progbits
	.align	128
        .global         _Z4test13__nv_bfloat16
        .type           _Z4test13__nv_bfloat16,@function
        .size           _Z4test13__nv_bfloat16,(.L_x_1 - _Z4test13__nv_bfloat16)
        .other          _Z4test13__nv_bfloat16,@"STO_CUDA_ENTRY STV_DEFAULT"
_Z4test13__nv_bfloat16:
.text._Z4test13__nv_bfloat16:
[----:B------:R-:W-:Y:S01]  /*0000*/  LDC R1, c[0x0][0x37c] ;  /* 0x0000df00ff017b82 */ /* 0x000fe20000000800 */
[----:B------:R-:W-:Y:S05]  /*0010*/  EXIT ;  /* 0x000000000000794d */ /* 0x000fea0003800000 */
.L_x_0:
[----:B------:R-:W-:-:S00]  /*0020*/  BRA `(.L_x_0) ;  /* 0xfffffffc00fc7947 */ /* 0x000fc0000383ffff */
[----:B------:R-:W-:-:S00]  /*0030*/  NOP ;  /* 0x0000000000007918 */ /* 0x000fc00000000000 */
        /* <DEDUP_REMOVED lines=12> */
.L_x_1:


//--------------------- .nv.shared.reserved.0     --------------------------
	.section	.nv.shared.reserved.0,"aw",@nobits
	.weak		__nv_reservedSMEM_offset_0_alias
	.size		__nv_reservedSMEM_offset_0_alias, 0, 64
	.other		__nv_reservedSMEM_offset_0_alias,@"STO_CUDA_RESERVED_SHARED STV_DEFAULT"
__nv_reservedSMEM_offset_0_alias:
	.zero		0
	.zero		64


//--------------------- .nv.constant0._Z4test13__nv_bfloat16 --------------------------
	.section	.nv.constant0._Z4test13__nv_bfloat16,"a",@progbits
	.sectionflags	@""
	.align	4
.nv.constant0._Z4test13__nv_bfloat16:
	.zero		898


//--------------------- SYMBOLS --------------------------

	.type		.nv.reservedSmem.offset0,@object
	.size		.nv.reservedSmem.offset0,0x4
